//
// Generated by NVIDIA NVVM Compiler
//
// Compiler Build ID: CL-36424714
// Cuda compilation tools, release 13.0, V13.0.88
// Based on NVVM 20.0.0
//

.version 9.0
.target sm_100
.address_size 64

	// .globl	_Z18PerformComplexTaskfPf

.visible .entry _Z18PerformComplexTaskfPf(
	.param .f32 _Z18PerformComplexTaskfPf_param_0,
	.param .u64 .ptr .align 1 _Z18PerformComplexTaskfPf_param_1
)
{
	.reg .pred 	%p<2>;
	.reg .b32 	%f<3>;
	.reg .b64 	%rd<7>;

	ld.param.f32 	%f1, [_Z18PerformComplexTaskfPf_param_0];
	ld.param.u64 	%rd2, [_Z18PerformComplexTaskfPf_param_1];
	// begin inline asm
	mov.u64 	%rd3, %clock64;
	// end inline asm
	cvt.s64.s32 	%rd4, %rd3;
	add.s64 	%rd1, %rd4, 100000000;
$L__BB0_1:
	// begin inline asm
	mov.u64 	%rd5, %clock64;
	// end inline asm
	setp.lt.s64 	%p1, %rd5, %rd1;
	@%p1 bra 	$L__BB0_1;
	cvta.to.global.u64 	%rd6, %rd2;
	mul.f32 	%f2, %f1, %f1;
	st.global.f32 	[%rd6], %f2;
	ret;

}


// ===== COMPILED SASS (sm_100) =====

	.target	sm_100

	.elftype	@"ET_EXEC"


//--------------------- .note.nv.tkinfo           --------------------------
	.section	.note.nv.tkinfo,"",@"SHT_NOTE"
	.sectionflags	@"SHF_NOTE_NV_TKINFO"
	.tkinfo
        /*0018*/ 	.word	0x00000002
        /*0030*/ 	.string	""
        /*0030*/ 	.string	"ptxas"
        /*0030*/ 	.string	"Cuda compilation tools, release 13.0, V13.0.88"
        /*0030*/ 	.string	"Build cuda_13.0.r13.0/compiler.36424714_0"
        /*0030*/ 	.string	"-arch sm_100 -m 64 "



//--------------------- .note.nv.cuinfo           --------------------------
	.section	.note.nv.cuinfo,"",@"SHT_NOTE"
	.sectionflags	@"SHF_NOTE_NV_CUINFO"
        /*0018*/ 	.short	0x0002
        /*001a*/ 	.short	0x0064
        /*001c*/ 	.short	0x0082
	.zero		2


//--------------------- .nv.info                  --------------------------
	.section	.nv.info,"",@"SHT_CUDA_INFO"
	.align	4


	//----- nvinfo : EIATTR_REGCOUNT
	.align		4
        /*0000*/ 	.byte	0x04, 0x2f
        /*0002*/ 	.short	(.L_1 - .L_0)
	.align		4
.L_0:
        /*0004*/ 	.word	index@(_Z18PerformComplexTaskfPf)
        /*0008*/ 	.word	0x00000008


	//----- nvinfo : EIATTR_FRAME_SIZE
	.align		4
.L_1:
        /*000c*/ 	.byte	0x04, 0x11
        /*000e*/ 	.short	(.L_3 - .L_2)
	.align		4
.L_2:
        /*0010*/ 	.word	index@(_Z18PerformComplexTaskfPf)
        /*0014*/ 	.word	0x00000000


	//----- nvinfo : EIATTR_MIN_STACK_SIZE
	.align		4
.L_3:
        /*0018*/ 	.byte	0x04, 0x12
        /*001a*/ 	.short	(.L_5 - .L_4)
	.align		4
.L_4:
        /*001c*/ 	.word	index@(_Z18PerformComplexTaskfPf)
        /*0020*/ 	.word	0x00000000
.L_5:


//--------------------- .nv.compat                --------------------------
	.section	.nv.compat,"",@"SHT_CUDA_COMPAT_INFO"
	.align	4
        /*0000*/ 	.byte	0x02, 0x09, 0x00, 0x00, 0x02, 0x02, 0x01, 0x00, 0x02, 0x05, 0x05, 0x00, 0x03, 0x07, 0x01, 0x01
        /*0010*/ 	.byte	0x02, 0x03, 0x00, 0x00, 0x02, 0x06, 0x01, 0x00, 0x04, 0x0b, 0x08, 0x00, 0x09, 0x00, 0x00, 0x00
        /*0020*/ 	.byte	0x00, 0x00, 0x00, 0x00


//--------------------- .nv.info._Z18PerformComplexTaskfPf --------------------------
	.section	.nv.info._Z18PerformComplexTaskfPf,"",@"SHT_CUDA_INFO"
	.sectionflags	@""
	.align	4


	//----- nvinfo : EIATTR_CUDA_API_VERSION
	.align		4
        /*0000*/ 	.byte	0x04, 0x37
        /*0002*/ 	.short	(.L_7 - .L_6)
.L_6:
        /*0004*/ 	.word	0x00000082


	//----- nvinfo : EIATTR_KPARAM_INFO
	.align		4
.L_7:
        /*0008*/ 	.byte	0x04, 0x17
        /*000a*/ 	.short	(.L_9 - .L_8)
.L_8:
        /*000c*/ 	.word	0x00000000
        /*0010*/ 	.short	0x0001
        /*0012*/ 	.short	0x0008
        /*0014*/ 	.byte	0x00, 0xf5, 0x21, 0x00


	//----- nvinfo : EIATTR_KPARAM_INFO
	.align		4
.L_9:
        /*0018*/ 	.byte	0x04, 0x17
        /*001a*/ 	.short	(.L_11 - .L_10)
.L_10:
        /*001c*/ 	.word	0x00000000
        /*0020*/ 	.short	0x0000
        /*0022*/ 	.short	0x0000
        /*0024*/ 	.byte	0x00, 0xf0, 0x11, 0x00


	//----- nvinfo : EIATTR_SPARSE_MMA_MASK
	.align		4
.L_11:
        /*0028*/ 	.byte	0x03, 0x50
        /*002a*/ 	.short	0x0000


	//----- nvinfo : EIATTR_MAXREG_COUNT
	.align		4
        /*002c*/ 	.byte	0x03, 0x1b
        /*002e*/ 	.short	0x00ff


	//----- nvinfo : EIATTR_MERCURY_ISA_VERSION
	.align		4
        /*0030*/ 	.byte	0x03, 0x5f
        /*0032*/ 	.short	0x0101


	//----- nvinfo : EIATTR_VRC_CTA_INIT_COUNT
	.align		4
        /*0034*/ 	.byte	0x02, 0x4a
	.zero		1
	.zero		1


	//----- nvinfo : EIATTR_EXIT_INSTR_OFFSETS
	.align		4
        /*0038*/ 	.byte	0x04, 0x1c
        /*003a*/ 	.short	(.L_13 - .L_12)


	//   ....[0]....
.L_12:
        /*003c*/ 	.word	0x000000f0


	//----- nvinfo : EIATTR_CBANK_PARAM_SIZE
	.align		4
.L_13:
        /*0040*/ 	.byte	0x03, 0x19
        /*0042*/ 	.short	0x0010


	//----- nvinfo : EIATTR_PARAM_CBANK
	.align		4
        /*0044*/ 	.byte	0x04, 0x0a
        /*0046*/ 	.short	(.L_15 - .L_14)
	.align		4
.L_14:
        /*0048*/ 	.word	index@(.nv.constant0._Z18PerformComplexTaskfPf)
        /*004c*/ 	.short	0x0380
        /*004e*/ 	.short	0x0010


	//----- nvinfo : EIATTR_SW_WAR
	.align		4
.L_15:
        /*0050*/ 	.byte	0x04, 0x36
        /*0052*/ 	.short	(.L_17 - .L_16)
.L_16:
        /*0054*/ 	.word	0x00000008
.L_17:


//--------------------- .nv.callgraph             --------------------------
	.section	.nv.callgraph,"",@"SHT_CUDA_CALLGRAPH"
	.align	4
	.sectionentsize	8
	.align		4
        /*0000*/ 	.word	0x00000000
	.align		4
        /*0004*/ 	.word	0xffffffff
	.align		4
        /*0008*/ 	.word	0x00000000
	.align		4
        /*000c*/ 	.word	0xfffffffe
	.align		4
        /*0010*/ 	.word	0x00000000
	.align		4
        /*0014*/ 	.word	0xfffffffd
	.align		4
        /*0018*/ 	.word	0x00000000
	.align		4
        /*001c*/ 	.word	0xfffffffc


//--------------------- .text._Z18PerformComplexTaskfPf --------------------------
	.section	.text._Z18PerformComplexTaskfPf,"ax",@progbits
	.align	128
        .global         _Z18PerformComplexTaskfPf
        .type           _Z18PerformComplexTaskfPf,@function
        .size           _Z18PerformComplexTaskfPf,(.L_x_2 - _Z18PerformComplexTaskfPf)
        .other          _Z18PerformComplexTaskfPf,@"STO_CUDA_ENTRY STV_DEFAULT"
_Z18PerformComplexTaskfPf:
.text._Z18PerformComplexTaskfPf:
[----:B------:R-:W-:Y:S01]  /*0000*/  LDC R1, c[0x0][0x37c] ;  /* 0x0000df00ff017b82 */ /* 0x000fe20000000800 */
[----:B------:R-:W0:Y:S01]  /*0010*/  LDCU.64 UR6, c[0x0][0x358] ;  /* 0x00006b00ff0677ac */ /* 0x000e220008000a00 */
[----:B------:R-:W-:-:S06]  /*0020*/  NOP ;  /* 0x0000000000007918 */ /* 0x000fcc0000000000 */
[----:B------:R-:W1:Y:S01]  /*0030*/  S2UR UR4, SR_CLOCKLO ;  /* 0x00000000000479c3 */ /* 0x000e620000005000 */
[----:B------:R-:W-:Y:S01]  /*0040*/  NOP ;  /* 0x0000000000007918 */ /* 0x000fe20000000000 */
[----:B-1----:R-:W-:-:S04]  /*0050*/  UIADD3 UR5, UP0, UPT, UR4, 0x5f5e100, URZ ;  /* 0x05f5e10004057890 */ /* 0x002fc8000ff1e0ff */
[----:B0-----:R-:W-:-:S12]  /*0060*/  ULEA.HI.X.SX32 UR4, UR4, URZ, 0x1, UP0 ;  /* 0x000000ff04047291 */ /* 0x001fd800080f0eff */
.L_x_0:
[----:B------:R-:W-:-:S06]  /*0070*/  CS2R R2, SR_CLOCKLO ;  /* 0x0000000000027805 */ /* 0x000fcc0000015000 */
[----:B------:R-:W-:-:S04]  /*0080*/  ISETP.GE.U32.AND P0, PT, R2, UR5, PT ;  /* 0x0000000502007c0c */ /* 0x000fc8000bf06070 */
[----:B------:R-:W-:-:S13]  /*0090*/  ISETP.GE.AND.EX P0, PT, R3, UR4, PT, P0 ;  /* 0x0000000403007c0c */ /* 0x000fda000bf06300 */
[----:B------:R-:W-:Y:S05]  /*00a0*/  @!P0 BRA `(.L_x_0) ;  /* 0xfffffffc00f08947 */ /* 0x000fea000383ffff */
[----:B------:R-:W0:Y:S08]  /*00b0*/  LDC R5, c[0x0][0x380] ;  /* 0x0000e000ff057b82 */ /* 0x000e300000000800 */
[----:B------:R-:W1:Y:S01]  /*00c0*/  LDC.64 R2, c[0x0][0x388] ;  /* 0x0000e200ff027b82 */ /* 0x000e620000000a00 */
[----:B0-----:R-:W-:-:S05]  /*00d0*/  FMUL R5, R5, R5 ;  /* 0x0000000505057220 */ /* 0x001fca0000400000 */
[----:B-1----:R-:W-:Y:S01]  /*00e0*/  STG.E desc[UR6][R2.64], R5 ;  /* 0x0000000502007986 */ /* 0x002fe2000c101906 */
[----:B------:R-:W-:Y:S05]  /*00f0*/  EXIT ;  /* 0x000000000000794d */ /* 0x000fea0003800000 */
.L_x_1:
[----:B------:R-:W-:-:S00]  /*0100*/  BRA `(.L_x_1) ;  /* 0xfffffffc00fc7947 */ /* 0x000fc0000383ffff */
[----:B------:R-:W-:-:S00]  /*0110*/  NOP ;  /* 0x0000000000007918 */ /* 0x000fc00000000000 */
        /* <DEDUP_REMOVED lines=14> */
.L_x_2:


//--------------------- .nv.shared.reserved.0     --------------------------
	.section	.nv.shared.reserved.0,"aw",@nobits
	.weak		__nv_reservedSMEM_offset_0_alias
	.size		__nv_reservedSMEM_offset_0_alias, 0, 64
	.other		__nv_reservedSMEM_offset_0_alias,@"STO_CUDA_RESERVED_SHARED STV_DEFAULT"
__nv_reservedSMEM_offset_0_alias:
	.zero		0
	.zero		64


//--------------------- .nv.constant0._Z18PerformComplexTaskfPf --------------------------
	.section	.nv.constant0._Z18PerformComplexTaskfPf,"a",@progbits
	.sectionflags	@""
	.align	4
.nv.constant0._Z18PerformComplexTaskfPf:
	.zero		912


//--------------------- SYMBOLS --------------------------

	.type		.nv.reservedSmem.offset0,@object
	.size		.nv.reservedSmem.offset0,0x4
